	.headerflags	@"EF_CUDA_TEXMODE_UNIFIED EF_CUDA_64BIT_ADDRESS EF_CUDA_ACCELERATORS EF_CUDA_SM90 EF_CUDA_VIRTUAL_SM(EF_CUDA_SM90)"
	.elftype	@"ET_EXEC"


//--------------------- .nv.info                  --------------------------
	.section	.nv.info,"",@"SHT_CUDA_INFO"
	.align	4


	//----- nvinfo : EIATTR_REGCOUNT
	.align		4
        /*0000*/ 	.byte	0x04, 0x2f
        /*0002*/ 	.short	(.L_3 - .L_2)
	.align		4
.L_2:
        /*0004*/ 	.word	index@(triton_poi_fused__native_batch_norm_legit_no_training_convolution_relu_0)
        /*0008*/ 	.word	0x00000016


	//----- nvinfo : EIATTR_MIN_STACK_SIZE
	.align		4
.L_3:
        /*000c*/ 	.byte	0x04, 0x12
        /*000e*/ 	.short	(.L_5 - .L_4)
	.align		4
.L_4:
        /*0010*/ 	.word	index@(triton_poi_fused__native_batch_norm_legit_no_training_convolution_relu_0)
        /*0014*/ 	.word	0x00000000


	//----- nvinfo : EIATTR_FRAME_SIZE
	.align		4
.L_5:
        /*0018*/ 	.byte	0x04, 0x11
        /*001a*/ 	.short	(.L_7 - .L_6)
	.align		4
.L_6:
        /*001c*/ 	.word	index@(triton_poi_fused__native_batch_norm_legit_no_training_convolution_relu_0)
        /*0020*/ 	.word	0x00000000


	//----- nvinfo : EIATTR_MIN_STACK_SIZE
	.align		4
.L_7:
        /*0024*/ 	.byte	0x04, 0x12
        /*0026*/ 	.short	(.L_9 - .L_8)
	.align		4
.L_8:
        /*0028*/ 	.word	index@(triton_poi_fused__native_batch_norm_legit_no_training_convolution_relu_0)
        /*002c*/ 	.word	0x00000000
.L_9:


//--------------------- .nv.info.triton_poi_fused__native_batch_norm_legit_no_training_convolution_relu_0 --------------------------
	.section	.nv.info.triton_poi_fused__native_batch_norm_legit_no_training_convolution_relu_0,"",@"SHT_CUDA_INFO"
	.sectionflags	@""
	.align	4


	//----- nvinfo : EIATTR_CUDA_API_VERSION
	.align		4
        /*0000*/ 	.byte	0x04, 0x37
        /*0002*/ 	.short	(.L_11 - .L_10)
.L_10:
        /*0004*/ 	.word	0x0000007c


	//----- nvinfo : EIATTR_KPARAM_INFO
	.align		4
.L_11:
        /*0008*/ 	.byte	0x04, 0x17
        /*000a*/ 	.short	(.L_13 - .L_12)
.L_12:
        /*000c*/ 	.word	0x00000000
        /*0010*/ 	.short	0x0007
        /*0012*/ 	.short	0x0038
        /*0014*/ 	.byte	0x00, 0xf0, 0x11, 0x00


	//----- nvinfo : EIATTR_KPARAM_INFO
	.align		4
.L_13:
        /*0018*/ 	.byte	0x04, 0x17
        /*001a*/ 	.short	(.L_15 - .L_14)
.L_14:
        /*001c*/ 	.word	0x00000000
        /*0020*/ 	.short	0x0006
        /*0022*/ 	.short	0x0030
        /*0024*/ 	.byte	0x00, 0xf4, 0x21, 0x00


	//----- nvinfo : EIATTR_KPARAM_INFO
	.align		4
.L_15:
        /*0028*/ 	.byte	0x04, 0x17
        /*002a*/ 	.short	(.L_17 - .L_16)
.L_16:
        /*002c*/ 	.word	0x00000000
        /*0030*/ 	.short	0x0005
        /*0032*/ 	.short	0x0028
        /*0034*/ 	.byte	0x00, 0xf4, 0x21, 0x00


	//----- nvinfo : EIATTR_KPARAM_INFO
	.align		4
.L_17:
        /*0038*/ 	.byte	0x04, 0x17
        /*003a*/ 	.short	(.L_19 - .L_18)
.L_18:
        /*003c*/ 	.word	0x00000000
        /*0040*/ 	.short	0x0004
        /*0042*/ 	.short	0x0020
        /*0044*/ 	.byte	0x00, 0xf4, 0x21, 0x00


	//----- nvinfo : EIATTR_KPARAM_INFO
	.align		4
.L_19:
        /*0048*/ 	.byte	0x04, 0x17
        /*004a*/ 	.short	(.L_21 - .L_20)
.L_20:
        /*004c*/ 	.word	0x00000000
        /*0050*/ 	.short	0x0003
        /*0052*/ 	.short	0x0018
        /*0054*/ 	.byte	0x00, 0xf4, 0x21, 0x00


	//----- nvinfo : EIATTR_KPARAM_INFO
	.align		4
.L_21:
        /*0058*/ 	.byte	0x04, 0x17
        /*005a*/ 	.short	(.L_23 - .L_22)
.L_22:
        /*005c*/ 	.word	0x00000000
        /*0060*/ 	.short	0x0002
        /*0062*/ 	.short	0x0010
        /*0064*/ 	.byte	0x00, 0xf4, 0x21, 0x00


	//----- nvinfo : EIATTR_KPARAM_INFO
	.align		4
.L_23:
        /*0068*/ 	.byte	0x04, 0x17
        /*006a*/ 	.short	(.L_25 - .L_24)
.L_24:
        /*006c*/ 	.word	0x00000000
        /*0070*/ 	.short	0x0001
        /*0072*/ 	.short	0x0008
        /*0074*/ 	.byte	0x00, 0xf4, 0x21, 0x00


	//----- nvinfo : EIATTR_KPARAM_INFO
	.align		4
.L_25:
        /*0078*/ 	.byte	0x04, 0x17
        /*007a*/ 	.short	(.L_27 - .L_26)
.L_26:
        /*007c*/ 	.word	0x00000000
        /*0080*/ 	.short	0x0000
        /*0082*/ 	.short	0x0000
        /*0084*/ 	.byte	0x00, 0xf4, 0x21, 0x00


	//----- nvinfo : EIATTR_SPARSE_MMA_MASK
	.align		4
.L_27:
        /*0088*/ 	.byte	0x03, 0x50
        /*008a*/ 	.short	0x0000


	//----- nvinfo : EIATTR_MAXREG_COUNT
	.align		4
        /*008c*/ 	.byte	0x03, 0x1b
        /*008e*/ 	.short	0x00ff


	//----- nvinfo : EIATTR_EXIT_INSTR_OFFSETS
	.align		4
        /*0090*/ 	.byte	0x04, 0x1c
        /*0092*/ 	.short	(.L_29 - .L_28)


	//   ....[0]....
.L_28:
        /*0094*/ 	.word	0x000003b0


	//----- nvinfo : EIATTR_REQNTID
	.align		4
.L_29:
        /*0098*/ 	.byte	0x04, 0x10
        /*009a*/ 	.short	(.L_31 - .L_30)
.L_30:
        /*009c*/ 	.word	0x00000100
        /*00a0*/ 	.word	0x00000001
        /*00a4*/ 	.word	0x00000001


	//----- nvinfo : EIATTR_CBANK_PARAM_SIZE
	.align		4
.L_31:
        /*00a8*/ 	.byte	0x03, 0x19
        /*00aa*/ 	.short	0x003c


	//----- nvinfo : EIATTR_PARAM_CBANK
	.align		4
        /*00ac*/ 	.byte	0x04, 0x0a
        /*00ae*/ 	.short	(.L_33 - .L_32)
	.align		4
.L_32:
        /*00b0*/ 	.word	index@(.nv.constant0.triton_poi_fused__native_batch_norm_legit_no_training_convolution_relu_0)
        /*00b4*/ 	.short	0x0210
        /*00b6*/ 	.short	0x003c


	//----- nvinfo : EIATTR_SW_WAR
	.align		4
.L_33:
        /*00b8*/ 	.byte	0x04, 0x36
        /*00ba*/ 	.short	(.L_35 - .L_34)
.L_34:
        /*00bc*/ 	.word	0x00000008
.L_35:


//--------------------- .nv.callgraph             --------------------------
	.section	.nv.callgraph,"",@"SHT_CUDA_CALLGRAPH"
	.align	4
	.sectionentsize	8
	.align		4
        /*0000*/ 	.word	0x00000000
	.align		4
        /*0004*/ 	.word	0xffffffff
	.align		4
        /*0008*/ 	.word	0x00000000
	.align		4
        /*000c*/ 	.word	0xfffffffe
	.align		4
        /*0010*/ 	.word	0x00000000
	.align		4
        /*0014*/ 	.word	0xfffffffd
	.align		4
        /*0018*/ 	.word	0x00000000
	.align		4
        /*001c*/ 	.word	0xfffffffc


//--------------------- .nv.constant4             --------------------------
	.section	.nv.constant4,"a",@progbits
	.align	8
	.align		8
.nv.constant4:
        /*0000*/ 	.dword	_$_str
	.align		8
        /*0008*/ 	.dword	_$_str_$_2


//--------------------- .text.triton_poi_fused__native_batch_norm_legit_no_training_convolution_relu_0 --------------------------
	.section	.text.triton_poi_fused__native_batch_norm_legit_no_training_convolution_relu_0,"ax",@progbits
	.align	128
        .global         triton_poi_fused__native_batch_norm_legit_no_training_convolution_relu_0
        .type           triton_poi_fused__native_batch_norm_legit_no_training_convolution_relu_0,@function
        .size           triton_poi_fused__native_batch_norm_legit_no_training_convolution_relu_0,(.L_x_1 - triton_poi_fused__native_batch_norm_legit_no_training_convolution_relu_0)
        .other          triton_poi_fused__native_batch_norm_legit_no_training_convolution_relu_0,@"STO_CUDA_ENTRY STV_DEFAULT"
triton_poi_fused__native_batch_norm_legit_no_training_convolution_relu_0:
.text.triton_poi_fused__native_batch_norm_legit_no_training_convolution_relu_0:
[----:B------:R-:W-:Y:S01]  /*0000*/  LDC R1, c[0x0][0x28] ;  /* 0x00000a00ff017b82 */ /* 0x000fe20000000800 */
[----:B------:R-:W1:Y:S07]  /*0010*/  S2R R0, SR_TID.X ;  /* 0x0000000000007919 */ /* 0x000e6e0000002100 */
[----:B------:R-:W2:Y:S01]  /*0020*/  LDC.64 R14, c[0x0][0x228] ;  /* 0x00008a00ff0e7b82 */ /* 0x000ea20000000a00 */
[----:B------:R-:W-:Y:S01]  /*0030*/  ULDC.64 UR4, c[0x0][0x208] ;  /* 0x0000820000047ab9 */ /* 0x000fe20000000a00 */
[----:B------:R-:W3:Y:S06]  /*0040*/  S2R R5, SR_CTAID.X ;  /* 0x0000000000057919 */ /* 0x000eec0000002500 */
[----:B------:R-:W4:Y:S08]  /*0050*/  LDC.64 R10, c[0x0][0x218] ;  /* 0x00008600ff0a7b82 */ /* 0x000f300000000a00 */
[----:B------:R-:W5:Y:S08]  /*0060*/  LDC.64 R12, c[0x0][0x220] ;  /* 0x00008800ff0c7b82 */ /* 0x000f700000000a00 */
[----:B------:R-:W5:Y:S01]  /*0070*/  LDC.64 R16, c[0x0][0x230] ;  /* 0x00008c00ff107b82 */ /* 0x000f620000000a00 */
[----:B-1----:R-:W-:-:S02]  /*0080*/  SHF.L.U32 R0, R0, 0x1, RZ ;  /* 0x0000000100007819 */ /* 0x002fc400000006ff */
[----:B---3--:R-:W-:Y:S02]  /*0090*/  SHF.R.S32.HI R3, RZ, 0x16, R5 ;  /* 0x00000016ff037819 */ /* 0x008fe40000011405 */
[----:B------:R-:W-:Y:S02]  /*00a0*/  LOP3.LUT R0, R0, 0x1fe, RZ, 0xc0, !PT ;  /* 0x000001fe00007812 */ /* 0x000fe400078ec0ff */
[----:B------:R-:W-:Y:S02]  /*00b0*/  SGXT R3, R3, 0x1 ;  /* 0x000000010303781a */ /* 0x000fe40000000200 */
[----:B------:R-:W-:Y:S02]  /*00c0*/  LEA R0, R5, R0, 0x9 ;  /* 0x0000000005007211 */ /* 0x000fe400078e48ff */
[----:B------:R-:W1:Y:S02]  /*00d0*/  LDC.64 R4, c[0x0][0x238] ;  /* 0x00008e00ff047b82 */ /* 0x000e640000000a00 */
[----:B------:R-:W-:-:S04]  /*00e0*/  LEA.HI R3, R3, R0, RZ, 0xc ;  /* 0x0000000003037211 */ /* 0x000fc800078f60ff */
[----:B------:R-:W-:-:S04]  /*00f0*/  SHF.R.S32.HI R3, RZ, 0xc, R3 ;  /* 0x0000000cff037819 */ /* 0x000fc80000011403 */
[----:B------:R-:W-:-:S04]  /*0100*/  LEA.HI R2, R3, R3, RZ, 0x3 ;  /* 0x0000000303027211 */ /* 0x000fc800078f18ff */
[----:B------:R-:W-:-:S04]  /*0110*/  LOP3.LUT R2, R2, 0xfffffff8, RZ, 0xc0, !PT ;  /* 0xfffffff802027812 */ /* 0x000fc800078ec0ff */
[----:B------:R-:W-:Y:S02]  /*0120*/  IADD3 R19, R3, -R2, RZ ;  /* 0x8000000203137210 */ /* 0x000fe40007ffe0ff */
[----:B------:R-:W3:Y:S03]  /*0130*/  LDC.64 R2, c[0x0][0x210] ;  /* 0x00008400ff027b82 */ /* 0x000ee60000000a00 */
[----:B--2---:R-:W-:-:S05]  /*0140*/  IMAD.WIDE R14, R19, 0x4, R14 ;  /* 0x00000004130e7825 */ /* 0x004fca00078e020e */
[----:B------:R2:W2:Y:S01]  /*0150*/  LDG.E.EL R18, desc[UR4][R14.64] ;  /* 0x000000040e127981 */ /* 0x0004a2000c2e1900 */
[----:B----4-:R-:W-:-:S04]  /*0160*/  IMAD.WIDE R10, R19, 0x4, R10 ;  /* 0x00000004130a7825 */ /* 0x010fc800078e020a */
[----:B-----5:R-:W-:Y:S01]  /*0170*/  IMAD.WIDE R12, R19, 0x4, R12 ;  /* 0x00000004130c7825 */ /* 0x020fe200078e020c */
[----:B------:R4:W5:Y:S04]  /*0180*/  LDG.E.EL R8, desc[UR4][R10.64] ;  /* 0x000000040a087981 */ /* 0x000968000c2e1900 */
[----:B------:R-:W5:Y:S01]  /*0190*/  LDG.E.EL R9, desc[UR4][R12.64] ;  /* 0x000000040c097981 */ /* 0x000f62000c2e1900 */
[----:B---3--:R-:W-:-:S05]  /*01a0*/  IMAD.WIDE R2, R0, 0x4, R2 ;  /* 0x0000000400027825 */ /* 0x008fca00078e0202 */
[----:B------:R-:W5:Y:S01]  /*01b0*/  LDG.E.64 R6, desc[UR4][R2.64] ;  /* 0x0000000402067981 */ /* 0x000f62000c1e1b00 */
[----:B0-2---:R-:W-:-:S04]  /*01c0*/  IMAD.WIDE R14, R19, 0x4, R16 ;  /* 0x00000004130e7825 */ /* 0x005fc800078e0210 */
[----:B-1----:R-:W-:Y:S02]  /*01d0*/  IMAD.WIDE R16, R19, 0x4, R4 ;  /* 0x0000000413107825 */ /* 0x002fe400078e0204 */
[----:B------:R-:W2:Y:S01]  /*01e0*/  LDG.E.EL R14, desc[UR4][R14.64] ;  /* 0x000000040e0e7981 */ /* 0x000ea2000c2e1900 */
[----:B----4-:R-:W-:Y:S01]  /*01f0*/  HFMA2.MMA R10, -RZ, RZ, 1.625, 0 ;  /* 0x3e800000ff0a7435 */ /* 0x010fe200000001ff */
[----:B------:R-:W0:Y:S02]  /*0200*/  LDC.64 R4, c[0x0][0x240] ;  /* 0x00009000ff047b82 */ /* 0x000e240000000a00 */
[----:B------:R-:W2:Y:S01]  /*0210*/  LDG.E.EL R17, desc[UR4][R16.64] ;  /* 0x0000000410117981 */ /* 0x000ea2000c2e1900 */
[----:B0-----:R-:W-:-:S04]  /*0220*/  IMAD.WIDE R4, R0, 0x4, R4 ;  /* 0x0000000400047825 */ /* 0x001fc800078e0204 */
[----:B------:R-:W-:-:S04]  /*0230*/  FADD R18, R18, 9.9999997473787516356e-06 ;  /* 0x3727c5ac12127421 */ /* 0x000fc80000000000 */
[----:B------:R-:W0:Y:S02]  /*0240*/  MUFU.SQRT R19, R18 ;  /* 0x0000001200137308 */ /* 0x000e240000002000 */
[C---:B0-----:R-:W-:Y:S02]  /*0250*/  FSETP.GT.AND P0, PT, R19.reuse, 8.50705917302346158658e+37, PT ;  /* 0x7e8000001300780b */ /* 0x041fe40003f04000 */
[----:B------:R-:W-:-:S11]  /*0260*/  FSETP.GEU.AND P1, PT, R19, 1.175494350822287508e-38, PT ;  /* 0x008000001300780b */ /* 0x000fd60003f2e000 */
[----:B------:R-:W-:-:S04]  /*0270*/  @P0 FMUL R19, R19, 0.25 ;  /* 0x3e80000013130820 */ /* 0x000fc80000400000 */
[----:B------:R-:W-:-:S06]  /*0280*/  @!P1 FMUL R19, R19, 16777216 ;  /* 0x4b80000013139820 */ /* 0x000fcc0000400000 */
[----:B------:R-:W0:Y:S01]  /*0290*/  MUFU.RCP R19, R19 ;  /* 0x0000001300137308 */ /* 0x000e220000001000 */
[----:B------:R-:W-:Y:S01]  /*02a0*/  FSEL R10, R10, 1, P0 ;  /* 0x3f8000000a0a7808 */ /* 0x000fe20000000000 */
[--C-:B-----5:R-:W-:Y:S01]  /*02b0*/  FADD R6, R6, R8.reuse ;  /* 0x0000000806067221 */ /* 0x120fe20000000000 */
[----:B------:R-:W-:-:S03]  /*02c0*/  FADD R7, R7, R8 ;  /* 0x0000000807077221 */ /* 0x000fc60000000000 */
[----:B------:R-:W-:Y:S01]  /*02d0*/  @!P1 FMUL R10, R10, 16777216 ;  /* 0x4b8000000a0a9820 */ /* 0x000fe20000400000 */
[C---:B------:R-:W-:Y:S01]  /*02e0*/  FADD R8, -R9.reuse, R6 ;  /* 0x0000000609087221 */ /* 0x040fe20000000100 */
[----:B------:R-:W-:Y:S02]  /*02f0*/  FADD R9, -R9, R7 ;  /* 0x0000000709097221 */ /* 0x000fe40000000100 */
[----:B0-----:R-:W-:-:S04]  /*0300*/  FMUL R10, R19, R10 ;  /* 0x0000000a130a7220 */ /* 0x001fc80000400000 */
[-C--:B------:R-:W-:Y:S01]  /*0310*/  FMUL R8, R8, R10.reuse ;  /* 0x0000000a08087220 */ /* 0x080fe20000400000 */
[----:B------:R-:W-:-:S03]  /*0320*/  FMUL R10, R9, R10 ;  /* 0x0000000a090a7220 */ /* 0x000fc60000400000 */
[C-C-:B--2---:R-:W-:Y:S01]  /*0330*/  FFMA R8, R14.reuse, R8, R17.reuse ;  /* 0x000000080e087223 */ /* 0x144fe20000000011 */
[----:B------:R-:W-:-:S04]  /*0340*/  FFMA R10, R14, R10, R17 ;  /* 0x0000000a0e0a7223 */ /* 0x000fc80000000011 */
[----:B------:R-:W-:Y:S02]  /*0350*/  FSETP.GEU.AND P0, PT, R8, RZ, PT ;  /* 0x000000ff0800720b */ /* 0x000fe40003f0e000 */
[----:B------:R-:W-:Y:S02]  /*0360*/  FSETP.GEU.AND P1, PT, R10, RZ, PT ;  /* 0x000000ff0a00720b */ /* 0x000fe40003f2e000 */
[----:B------:R-:W-:Y:S02]  /*0370*/  FSEL R8, R8, RZ, P0 ;  /* 0x000000ff08087208 */ /* 0x000fe40000000000 */
[----:B------:R-:W-:Y:S01]  /*0380*/  FSEL R9, R10, RZ, P1 ;  /* 0x000000ff0a097208 */ /* 0x000fe20000800000 */
[----:B------:R-:W-:Y:S04]  /*0390*/  STG.E.64 desc[UR4][R2.64], R6 ;  /* 0x0000000602007986 */ /* 0x000fe8000c101b04 */
[----:B------:R-:W-:Y:S01]  /*03a0*/  STG.E.64 desc[UR4][R4.64], R8 ;  /* 0x0000000804007986 */ /* 0x000fe2000c101b04 */
[----:B------:R-:W-:Y:S05]  /*03b0*/  EXIT ;  /* 0x000000000000794d */ /* 0x000fea0003800000 */
.L_x_0:
[----:B------:R-:W-:-:S00]  /*03c0*/  BRA `(.L_x_0) ;  /* 0xfffffffc00fc7947 */ /* 0x000fc0000383ffff */
[----:B------:R-:W-:-:S00]  /*03d0*/  NOP ;  /* 0x0000000000007918 */ /* 0x000fc00000000000 */
        /* <DEDUP_REMOVED lines=10> */
.L_x_1:


//--------------------- .nv.global.init           --------------------------
	.section	.nv.global.init,"aw",@progbits
.nv.global.init:
	.type		_$_str,@object
	.size		_$_str,(_$_str_$_2 - _$_str)
_$_str:
        /*0000*/ 	.byte	0x5f, 0x5f, 0x43, 0x55, 0x44, 0x41, 0x5f, 0x46, 0x54, 0x5a, 0x00
	.type		_$_str_$_2,@object
	.size		_$_str_$_2,(.L_1 - _$_str_$_2)
_$_str_$_2:
        /*000b*/ 	.byte	0x5f, 0x5f, 0x43, 0x55, 0x44, 0x41, 0x5f, 0x50, 0x52, 0x45, 0x43, 0x5f, 0x53, 0x51, 0x52, 0x54
        /*001b*/ 	.byte	0x00
.L_1:


//--------------------- .nv.constant0.triton_poi_fused__native_batch_norm_legit_no_training_convolution_relu_0 --------------------------
	.section	.nv.constant0.triton_poi_fused__native_batch_norm_legit_no_training_convolution_relu_0,"a",@progbits
	.sectionflags	@""
	.align	4
.nv.constant0.triton_poi_fused__native_batch_norm_legit_no_training_convolution_relu_0:
	.zero		588
